	.headerflags	@"EF_CUDA_TEXMODE_UNIFIED EF_CUDA_64BIT_ADDRESS EF_CUDA_ACCELERATORS EF_CUDA_SM90 EF_CUDA_VIRTUAL_SM(EF_CUDA_SM90)"
	.elftype	@"ET_EXEC"


//--------------------- .nv.info                  --------------------------
	.section	.nv.info,"",@"SHT_CUDA_INFO"
	.align	4


	//----- nvinfo : EIATTR_REGCOUNT
	.align		4
        /*0000*/ 	.byte	0x04, 0x2f
        /*0002*/ 	.short	(.L_2 - .L_1)
	.align		4
.L_1:
        /*0004*/ 	.word	index@(triton_poi_fused_add_reflection_pad2d_7)
        /*0008*/ 	.word	0x00000018


	//----- nvinfo : EIATTR_MIN_STACK_SIZE
	.align		4
.L_2:
        /*000c*/ 	.byte	0x04, 0x12
        /*000e*/ 	.short	(.L_4 - .L_3)
	.align		4
.L_3:
        /*0010*/ 	.word	index@(triton_poi_fused_add_reflection_pad2d_7)
        /*0014*/ 	.word	0x00000000


	//----- nvinfo : EIATTR_FRAME_SIZE
	.align		4
.L_4:
        /*0018*/ 	.byte	0x04, 0x11
        /*001a*/ 	.short	(.L_6 - .L_5)
	.align		4
.L_5:
        /*001c*/ 	.word	index@(triton_poi_fused_add_reflection_pad2d_7)
        /*0020*/ 	.word	0x00000000


	//----- nvinfo : EIATTR_MIN_STACK_SIZE
	.align		4
.L_6:
        /*0024*/ 	.byte	0x04, 0x12
        /*0026*/ 	.short	(.L_8 - .L_7)
	.align		4
.L_7:
        /*0028*/ 	.word	index@(triton_poi_fused_add_reflection_pad2d_7)
        /*002c*/ 	.word	0x00000000
.L_8:


//--------------------- .nv.info.triton_poi_fused_add_reflection_pad2d_7 --------------------------
	.section	.nv.info.triton_poi_fused_add_reflection_pad2d_7,"",@"SHT_CUDA_INFO"
	.sectionflags	@""
	.align	4


	//----- nvinfo : EIATTR_CUDA_API_VERSION
	.align		4
        /*0000*/ 	.byte	0x04, 0x37
        /*0002*/ 	.short	(.L_10 - .L_9)
.L_9:
        /*0004*/ 	.word	0x0000007c


	//----- nvinfo : EIATTR_KPARAM_INFO
	.align		4
.L_10:
        /*0008*/ 	.byte	0x04, 0x17
        /*000a*/ 	.short	(.L_12 - .L_11)
.L_11:
        /*000c*/ 	.word	0x00000000
        /*0010*/ 	.short	0x0005
        /*0012*/ 	.short	0x0028
        /*0014*/ 	.byte	0x00, 0xf0, 0x11, 0x00


	//----- nvinfo : EIATTR_KPARAM_INFO
	.align		4
.L_12:
        /*0018*/ 	.byte	0x04, 0x17
        /*001a*/ 	.short	(.L_14 - .L_13)
.L_13:
        /*001c*/ 	.word	0x00000000
        /*0020*/ 	.short	0x0004
        /*0022*/ 	.short	0x0020
        /*0024*/ 	.byte	0x00, 0xf4, 0x21, 0x00


	//----- nvinfo : EIATTR_KPARAM_INFO
	.align		4
.L_14:
        /*0028*/ 	.byte	0x04, 0x17
        /*002a*/ 	.short	(.L_16 - .L_15)
.L_15:
        /*002c*/ 	.word	0x00000000
        /*0030*/ 	.short	0x0003
        /*0032*/ 	.short	0x0018
        /*0034*/ 	.byte	0x00, 0xf4, 0x21, 0x00


	//----- nvinfo : EIATTR_KPARAM_INFO
	.align		4
.L_16:
        /*0038*/ 	.byte	0x04, 0x17
        /*003a*/ 	.short	(.L_18 - .L_17)
.L_17:
        /*003c*/ 	.word	0x00000000
        /*0040*/ 	.short	0x0002
        /*0042*/ 	.short	0x0010
        /*0044*/ 	.byte	0x00, 0xf4, 0x21, 0x00


	//----- nvinfo : EIATTR_KPARAM_INFO
	.align		4
.L_18:
        /*0048*/ 	.byte	0x04, 0x17
        /*004a*/ 	.short	(.L_20 - .L_19)
.L_19:
        /*004c*/ 	.word	0x00000000
        /*0050*/ 	.short	0x0001
        /*0052*/ 	.short	0x0008
        /*0054*/ 	.byte	0x00, 0xf4, 0x21, 0x00


	//----- nvinfo : EIATTR_KPARAM_INFO
	.align		4
.L_20:
        /*0058*/ 	.byte	0x04, 0x17
        /*005a*/ 	.short	(.L_22 - .L_21)
.L_21:
        /*005c*/ 	.word	0x00000000
        /*0060*/ 	.short	0x0000
        /*0062*/ 	.short	0x0000
        /*0064*/ 	.byte	0x00, 0xf4, 0x21, 0x00


	//----- nvinfo : EIATTR_SPARSE_MMA_MASK
	.align		4
.L_22:
        /*0068*/ 	.byte	0x03, 0x50
        /*006a*/ 	.short	0x0000


	//----- nvinfo : EIATTR_MAXREG_COUNT
	.align		4
        /*006c*/ 	.byte	0x03, 0x1b
        /*006e*/ 	.short	0x00ff


	//----- nvinfo : EIATTR_EXIT_INSTR_OFFSETS
	.align		4
        /*0070*/ 	.byte	0x04, 0x1c
        /*0072*/ 	.short	(.L_24 - .L_23)


	//   ....[0]....
.L_23:
        /*0074*/ 	.word	0x00000500


	//   ....[1]....
        /*0078*/ 	.word	0x00000520


	//----- nvinfo : EIATTR_REQNTID
	.align		4
.L_24:
        /*007c*/ 	.byte	0x04, 0x10
        /*007e*/ 	.short	(.L_26 - .L_25)
.L_25:
        /*0080*/ 	.word	0x00000100
        /*0084*/ 	.word	0x00000001
        /*0088*/ 	.word	0x00000001


	//----- nvinfo : EIATTR_CBANK_PARAM_SIZE
	.align		4
.L_26:
        /*008c*/ 	.byte	0x03, 0x19
        /*008e*/ 	.short	0x002c


	//----- nvinfo : EIATTR_PARAM_CBANK
	.align		4
        /*0090*/ 	.byte	0x04, 0x0a
        /*0092*/ 	.short	(.L_28 - .L_27)
	.align		4
.L_27:
        /*0094*/ 	.word	index@(.nv.constant0.triton_poi_fused_add_reflection_pad2d_7)
        /*0098*/ 	.short	0x0210
        /*009a*/ 	.short	0x002c


	//----- nvinfo : EIATTR_SW_WAR
	.align		4
.L_28:
        /*009c*/ 	.byte	0x04, 0x36
        /*009e*/ 	.short	(.L_30 - .L_29)
.L_29:
        /*00a0*/ 	.word	0x00000008
.L_30:


//--------------------- .nv.callgraph             --------------------------
	.section	.nv.callgraph,"",@"SHT_CUDA_CALLGRAPH"
	.align	4
	.sectionentsize	8
	.align		4
        /*0000*/ 	.word	0x00000000
	.align		4
        /*0004*/ 	.word	0xffffffff
	.align		4
        /*0008*/ 	.word	0x00000000
	.align		4
        /*000c*/ 	.word	0xfffffffe
	.align		4
        /*0010*/ 	.word	0x00000000
	.align		4
        /*0014*/ 	.word	0xfffffffd
	.align		4
        /*0018*/ 	.word	0x00000000
	.align		4
        /*001c*/ 	.word	0xfffffffc


//--------------------- .nv.constant4             --------------------------
	.section	.nv.constant4,"a",@progbits
	.align	8
	.align		8
.nv.constant4:
        /*0000*/ 	.dword	_$_str


//--------------------- .text.triton_poi_fused_add_reflection_pad2d_7 --------------------------
	.section	.text.triton_poi_fused_add_reflection_pad2d_7,"ax",@progbits
	.align	128
        .global         triton_poi_fused_add_reflection_pad2d_7
        .type           triton_poi_fused_add_reflection_pad2d_7,@function
        .size           triton_poi_fused_add_reflection_pad2d_7,(.L_x_1 - triton_poi_fused_add_reflection_pad2d_7)
        .other          triton_poi_fused_add_reflection_pad2d_7,@"STO_CUDA_ENTRY STV_DEFAULT"
triton_poi_fused_add_reflection_pad2d_7:
.text.triton_poi_fused_add_reflection_pad2d_7:
[----:B------:R-:W0:Y:S01]  /*0000*/  LDC R1, c[0x0][0x28] ;  /* 0x00000a00ff017b82 */ /* 0x000e220000000800 */
[----:B------:R-:W1:Y:S07]  /*0010*/  S2R R0, SR_TID.X ;  /* 0x0000000000007919 */ /* 0x000e6e0000002100 */
[----:B------:R-:W2:Y:S01]  /*0020*/  LDC.64 R8, c[0x0][0x228] ;  /* 0x00008a00ff087b82 */ /* 0x000ea20000000a00 */
[----:B------:R-:W-:Y:S01]  /*0030*/  ULDC.64 UR4, c[0x0][0x208] ;  /* 0x0000820000047ab9 */ /* 0x000fe20000000a00 */
[----:B------:R-:W3:Y:S01]  /*0040*/  S2R R3, SR_CTAID.X ;  /* 0x0000000000037919 */ /* 0x000ee20000002500 */
[----:B-1----:R-:W-:-:S05]  /*0050*/  IMAD.SHL.U32 R0, R0, 0x2, RZ ;  /* 0x0000000200007824 */ /* 0x002fca00078e00ff */
[----:B------:R-:W-:-:S05]  /*0060*/  LOP3.LUT R0, R0, 0x1fe, RZ, 0xc0, !PT ;  /* 0x000001fe00007812 */ /* 0x000fca00078ec0ff */
[----:B---3--:R-:W-:-:S04]  /*0070*/  IMAD R6, R3, 0x200, R0 ;  /* 0x0000020003067824 */ /* 0x008fc800078e0200 */
[C---:B------:R-:W-:Y:S01]  /*0080*/  IMAD.HI R2, R6.reuse, 0x3e0f83e1, RZ ;  /* 0x3e0f83e106027827 */ /* 0x040fe200078e02ff */
[----:B------:R-:W-:Y:S02]  /*0090*/  IADD3 R0, R6, 0x1, RZ ;  /* 0x0000000106007810 */ /* 0x000fe40007ffe0ff */
[C---:B------:R-:W-:Y:S01]  /*00a0*/  ISETP.GE.AND P0, PT, R6.reuse, 0x110400, PT ;  /* 0x001104000600780c */ /* 0x040fe20003f06270 */
[----:B------:R-:W-:Y:S01]  /*00b0*/  IMAD.HI R13, R6, 0x3c2e1347, RZ ;  /* 0x3c2e1347060d7827 */ /* 0x000fe200078e02ff */
[----:B------:R-:W-:-:S04]  /*00c0*/  SHF.R.U32.HI R3, RZ, 0x1f, R2 ;  /* 0x0000001fff037819 */ /* 0x000fc80000011602 */
[----:B------:R-:W-:Y:S01]  /*00d0*/  LEA.HI.SX32 R3, R2, R3, 0x1c ;  /* 0x0000000302037211 */ /* 0x000fe200078fe2ff */
[----:B------:R-:W-:-:S04]  /*00e0*/  IMAD.HI R2, R0, 0x3e0f83e1, RZ ;  /* 0x3e0f83e100027827 */ /* 0x000fc800078e02ff */
[----:B------:R-:W-:Y:S01]  /*00f0*/  IMAD.HI R4, R3, 0x3e0f83e1, RZ ;  /* 0x3e0f83e103047827 */ /* 0x000fe200078e02ff */
[----:B------:R-:W-:-:S04]  /*0100*/  SHF.R.U32.HI R5, RZ, 0x1f, R2 ;  /* 0x0000001fff057819 */ /* 0x000fc80000011602 */
[----:B------:R-:W-:Y:S01]  /*0110*/  LEA.HI.SX32 R5, R2, R5, 0x1c ;  /* 0x0000000502057211 */ /* 0x000fe200078fe2ff */
[----:B------:R-:W-:Y:S01]  /*0120*/  IMAD R2, R3, 0x42, RZ ;  /* 0x0000004203027824 */ /* 0x000fe200078e02ff */
[----:B------:R-:W-:-:S03]  /*0130*/  SHF.R.U32.HI R7, RZ, 0x1f, R4 ;  /* 0x0000001fff077819 */ /* 0x000fc60000011604 */
[----:B------:R-:W-:Y:S01]  /*0140*/  IMAD R5, R5, 0x42, RZ ;  /* 0x0000004205057824 */ /* 0x000fe200078e02ff */
[----:B------:R-:W-:Y:S02]  /*0150*/  LEA.HI.SX32 R7, R4, R7, 0x1c ;  /* 0x0000000704077211 */ /* 0x000fe400078fe2ff */
[----:B------:R-:W-:Y:S02]  /*0160*/  SHF.R.U32.HI R4, RZ, 0x1f, R13 ;  /* 0x0000001fff047819 */ /* 0x000fe4000001160d */
[----:B------:R-:W-:Y:S01]  /*0170*/  LOP3.LUT R11, RZ, R5, RZ, 0x33, !PT ;  /* 0x00000005ff0b7212 */ /* 0x000fe200078e33ff */
[----:B------:R-:W-:Y:S01]  /*0180*/  IMAD R7, R7, 0x42, RZ ;  /* 0x0000004207077824 */ /* 0x000fe200078e02ff */
[----:B------:R-:W-:Y:S02]  /*0190*/  LOP3.LUT R5, RZ, R2, RZ, 0x33, !PT ;  /* 0x00000002ff057212 */ /* 0x000fe400078e33ff */
[----:B------:R-:W-:Y:S01]  /*01a0*/  LEA.HI.SX32 R13, R13, R4, 0x16 ;  /* 0x000000040d0d7211 */ /* 0x000fe200078fb2ff */
[----:B------:R-:W-:Y:S01]  /*01b0*/  IMAD.IADD R2, R0, 0x1, R11 ;  /* 0x0000000100027824 */ /* 0x000fe200078e020b */
[----:B------:R-:W-:Y:S01]  /*01c0*/  LOP3.LUT R10, RZ, R7, RZ, 0x33, !PT ;  /* 0x00000007ff0a7212 */ /* 0x000fe200078e33ff */
[----:B------:R-:W-:Y:S01]  /*01d0*/  HFMA2.MMA R0, -RZ, RZ, 0, 0 ;  /* 0x00000000ff007435 */ /* 0x000fe200000001ff */
[----:B------:R-:W-:Y:S01]  /*01e0*/  IADD3 R5, R6, R5, RZ ;  /* 0x0000000506057210 */ /* 0x000fe20007ffe0ff */
[----:B--2---:R-:W-:Y:S01]  /*01f0*/  IMAD.WIDE R16, R13, 0x4, R8 ;  /* 0x000000040d107825 */ /* 0x004fe200078e0208 */
[----:B------:R-:W-:-:S02]  /*0200*/  IABS R14, R2 ;  /* 0x00000002000e7213 */ /* 0x000fc40000000000 */
[----:B------:R-:W-:Y:S01]  /*0210*/  IABS R7, R5 ;  /* 0x0000000500077213 */ /* 0x000fe20000000000 */
[----:B------:R-:W-:Y:S01]  /*0220*/  IMAD.IADD R12, R3, 0x1, R10 ;  /* 0x00000001030c7824 */ /* 0x000fe200078e020a */
[----:B------:R-:W1:Y:S03]  /*0230*/  LDC.64 R4, c[0x0][0x218] ;  /* 0x00008600ff047b82 */ /* 0x000e660000000a00 */
[----:B------:R-:W-:Y:S01]  /*0240*/  VIADD R7, R7, 0xffffffc1 ;  /* 0xffffffc107077836 */ /* 0x000fe20000000000 */
[----:B------:R-:W-:Y:S01]  /*0250*/  IABS R15, R12 ;  /* 0x0000000c000f7213 */ /* 0x000fe20000000000 */
[----:B------:R-:W2:Y:S01]  /*0260*/  @!P0 LDG.E.EL R0, desc[UR4][R16.64] ;  /* 0x0000000410008981 */ /* 0x000ea2000c2e1900 */
[----:B------:R-:W-:Y:S02]  /*0270*/  IADD3 R12, R14, -0x3f, RZ ;  /* 0xffffffc10e0c7810 */ /* 0x000fe40007ffe0ff */
[----:B------:R-:W3:Y:S01]  /*0280*/  LDC.64 R10, c[0x0][0x220] ;  /* 0x00008800ff0a7b82 */ /* 0x000ee20000000a00 */
[----:B------:R-:W-:Y:S01]  /*0290*/  IABS R18, R7 ;  /* 0x0000000700127213 */ /* 0x000fe20000000000 */
[----:B------:R-:W-:Y:S01]  /*02a0*/  IMAD.MOV.U32 R7, RZ, RZ, R15 ;  /* 0x000000ffff077224 */ /* 0x000fe200078e000f */
[----:B------:R-:W-:-:S02]  /*02b0*/  LEA R14, R13, 0xfff, 0xc ;  /* 0x00000fff0d0e7811 */ /* 0x000fc400078e60ff */
[----:B------:R-:W-:Y:S01]  /*02c0*/  MOV R9, R18 ;  /* 0x0000001200097202 */ /* 0x000fe20000000f00 */
[----:B------:R-:W-:Y:S01]  /*02d0*/  VIADD R8, R7, 0xffffffc1 ;  /* 0xffffffc107087836 */ /* 0x000fe20000000000 */
[----:B------:R-:W-:Y:S01]  /*02e0*/  HFMA2.MMA R7, -RZ, RZ, 0, 0 ;  /* 0x00000000ff077435 */ /* 0x000fe200000001ff */
[----:B------:R-:W4:Y:S01]  /*02f0*/  LDC.64 R2, c[0x0][0x210] ;  /* 0x00008400ff027b82 */ /* 0x000f220000000a00 */
[----:B------:R-:W-:Y:S01]  /*0300*/  IABS R15, R12 ;  /* 0x0000000c000f7213 */ /* 0x000fe20000000000 */
[----:B------:R-:W-:Y:S01]  /*0310*/  IMAD.IADD R9, R14, 0x1, -R9 ;  /* 0x000000010e097824 */ /* 0x000fe200078e0a09 */
[----:B------:R-:W-:Y:S02]  /*0320*/  IABS R21, R8 ;  /* 0x0000000800157213 */ /* 0x000fe40000000000 */
[----:B------:R-:W-:-:S04]  /*0330*/  IADD3 R14, R14, -R15, RZ ;  /* 0x8000000f0e0e7210 */ /* 0x000fc80007ffe0ff */
[----:B------:R4:W5:Y:S01]  /*0340*/  @!P0 LDG.E.EL R7, desc[UR4][R16.64] ;  /* 0x0000000410078981 */ /* 0x000962000c2e1900 */
[----:B---3--:R-:W-:-:S04]  /*0350*/  IMAD.WIDE R18, R13, 0x4, R10 ;  /* 0x000000040d127825 */ /* 0x008fc800078e020a */
[C---:B------:R-:W-:Y:S02]  /*0360*/  IMAD R11, R21.reuse, -0x40, R9 ;  /* 0xffffffc0150b7824 */ /* 0x040fe400078e0209 */
[----:B------:R-:W-:Y:S01]  /*0370*/  IMAD R21, R21, -0x40, R14 ;  /* 0xffffffc015157824 */ /* 0x000fe200078e020e */
[----:B------:R-:W-:Y:S02]  /*0380*/  CS2R R12, SRZ ;  /* 0x00000000000c7805 */ /* 0x000fe4000001ff00 */
[----:B------:R-:W-:Y:S01]  /*0390*/  CS2R R14, SRZ ;  /* 0x00000000000e7805 */ /* 0x000fe2000001ff00 */
[----:B-1----:R-:W-:-:S04]  /*03a0*/  IMAD.WIDE R8, R11, 0x4, R4 ;  /* 0x000000040b087825 */ /* 0x002fc800078e0204 */
[C---:B------:R-:W-:Y:S01]  /*03b0*/  IMAD.WIDE R4, R21.reuse, 0x4, R4 ;  /* 0x0000000415047825 */ /* 0x040fe200078e0204 */
[----:B------:R-:W3:Y:S03]  /*03c0*/  @!P0 LDG.E.EL R13, desc[UR4][R18.64] ;  /* 0x00000004120d8981 */ /* 0x000ee6000c2e1900 */
[--C-:B----4-:R-:W-:Y:S01]  /*03d0*/  IMAD.WIDE R16, R21, 0x4, R2.reuse ;  /* 0x0000000415107825 */ /* 0x110fe200078e0202 */
[----:B------:R-:W-:Y:S01]  /*03e0*/  CS2R R20, SRZ ;  /* 0x0000000000147805 */ /* 0x000fe2000001ff00 */
[----:B------:R1:W4:Y:S02]  /*03f0*/  @!P0 LDG.E.EL R12, desc[UR4][R18.64] ;  /* 0x00000004120c8981 */ /* 0x000324000c2e1900 */
[----:B------:R-:W-:Y:S02]  /*0400*/  IMAD.WIDE R10, R11, 0x4, R2 ;  /* 0x000000040b0a7825 */ /* 0x000fe400078e0202 */
[----:B------:R1:W3:Y:S01]  /*0410*/  @!P0 LDG.E.EL R14, desc[UR4][R8.64] ;  /* 0x00000004080e8981 */ /* 0x0002e2000c2e1900 */
[----:B------:R-:W1:Y:S03]  /*0420*/  LDC.64 R2, c[0x0][0x230] ;  /* 0x00008c00ff027b82 */ /* 0x000e660000000a00 */
[----:B------:R-:W4:Y:S04]  /*0430*/  @!P0 LDG.E.EL R15, desc[UR4][R4.64] ;  /* 0x00000004040f8981 */ /* 0x000f28000c2e1900 */
[----:B------:R-:W4:Y:S04]  /*0440*/  @!P0 LDG.E.EL R20, desc[UR4][R10.64] ;  /* 0x000000040a148981 */ /* 0x000f28000c2e1900 */
[----:B------:R-:W4:Y:S01]  /*0450*/  @!P0 LDG.E.EL R21, desc[UR4][R16.64] ;  /* 0x0000000410158981 */ /* 0x000f22000c2e1900 */
[----:B-1----:R-:W-:Y:S01]  /*0460*/  MOV R18, 0x39800000 ;  /* 0x3980000000127802 */ /* 0x002fe20000000f00 */
[----:B0-----:R-:W-:-:S04]  /*0470*/  IMAD.WIDE R2, R6, 0x4, R2 ;  /* 0x0000000406027825 */ /* 0x001fc800078e0202 */
[----:B--2---:R-:W-:-:S04]  /*0480*/  FFMA R0, R0, R18, 9.9999997473787516356e-06 ;  /* 0x3727c5ac00007423 */ /* 0x004fc80000000012 */
[----:B------:R-:W0:Y:S01]  /*0490*/  MUFU.RSQ R19, R0 ;  /* 0x0000000000137308 */ /* 0x000e220000001400 */
[----:B-----5:R-:W-:-:S07]  /*04a0*/  FFMA R7, R7, R18, 9.9999997473787516356e-06 ;  /* 0x3727c5ac07077423 */ /* 0x020fce0000000012 */
[----:B------:R-:W1:Y:S01]  /*04b0*/  MUFU.RSQ R8, R7 ;  /* 0x0000000700087308 */ /* 0x000e620000001400 */
[----:B---3--:R-:W-:Y:S01]  /*04c0*/  FADD R13, -R13, R14 ;  /* 0x0000000e0d0d7221 */ /* 0x008fe20000000100 */
[----:B----4-:R-:W-:-:S03]  /*04d0*/  FADD R12, -R12, R15 ;  /* 0x0000000f0c0c7221 */ /* 0x010fc60000000100 */
[----:B0-----:R-:W-:Y:S01]  /*04e0*/  FFMA R20, R19, R13, R20 ;  /* 0x0000000d13147223 */ /* 0x001fe20000000014 */
[----:B-1----:R-:W-:Y:S01]  /*04f0*/  FFMA R21, R8, R12, R21 ;  /* 0x0000000c08157223 */ /* 0x002fe20000000015 */
[----:B------:R-:W-:Y:S06]  /*0500*/  @P0 EXIT ;  /* 0x000000000000094d */ /* 0x000fec0003800000 */
[----:B------:R-:W-:Y:S01]  /*0510*/  STG.E.64 desc[UR4][R2.64], R20 ;  /* 0x0000001402007986 */ /* 0x000fe2000c101b04 */
[----:B------:R-:W-:Y:S05]  /*0520*/  EXIT ;  /* 0x000000000000794d */ /* 0x000fea0003800000 */
.L_x_0:
[----:B------:R-:W-:-:S00]  /*0530*/  BRA `(.L_x_0) ;  /* 0xfffffffc00fc7947 */ /* 0x000fc0000383ffff */
[----:B------:R-:W-:-:S00]  /*0540*/  NOP ;  /* 0x0000000000007918 */ /* 0x000fc00000000000 */
        /* <DEDUP_REMOVED lines=11> */
.L_x_1:


//--------------------- .nv.global.init           --------------------------
	.section	.nv.global.init,"aw",@progbits
.nv.global.init:
	.type		_$_str,@object
	.size		_$_str,(.L_0 - _$_str)
_$_str:
        /*0000*/ 	.byte	0x5f, 0x5f, 0x43, 0x55, 0x44, 0x41, 0x5f, 0x46, 0x54, 0x5a, 0x00
.L_0:


//--------------------- .nv.constant0.triton_poi_fused_add_reflection_pad2d_7 --------------------------
	.section	.nv.constant0.triton_poi_fused_add_reflection_pad2d_7,"a",@progbits
	.sectionflags	@""
	.align	4
.nv.constant0.triton_poi_fused_add_reflection_pad2d_7:
	.zero		572
